//
// Generated by NVIDIA NVVM Compiler
//
// Compiler Build ID: CL-36424714
// Cuda compilation tools, release 13.0, V13.0.88
// Based on NVVM 20.0.0
//

.version 9.0
.target sm_100
.address_size 64

	// .globl	_Z10convolucaoPiS_ii
// _ZZ10convolucaoPiS_iiE12sharedMemory has been demoted

.visible .entry _Z10convolucaoPiS_ii(
	.param .u64 .ptr .align 1 _Z10convolucaoPiS_ii_param_0,
	.param .u64 .ptr .align 1 _Z10convolucaoPiS_ii_param_1,
	.param .u32 _Z10convolucaoPiS_ii_param_2,
	.param .u32 _Z10convolucaoPiS_ii_param_3
)
{
	.reg .pred 	%p<21>;
	.reg .b32 	%r<200>;
	.reg .b64 	%rd<9>;
	// demoted variable
	.shared .align 4 .b8 _ZZ10convolucaoPiS_iiE12sharedMemory[4096];
	ld.param.u64 	%rd3, [_Z10convolucaoPiS_ii_param_0];
	ld.param.u64 	%rd4, [_Z10convolucaoPiS_ii_param_1];
	ld.param.u32 	%r10, [_Z10convolucaoPiS_ii_param_2];
	ld.param.u32 	%r12, [_Z10convolucaoPiS_ii_param_3];
	cvta.to.global.u64 	%rd5, %rd4;
	mov.u32 	%r14, %ctaid.y;
	mov.u32 	%r15, %tid.y;
	mad.lo.s32 	%r16, %r14, 28, %r15;
	mov.u32 	%r18, %ctaid.x;
	mov.u32 	%r20, %tid.x;
	mad.lo.s32 	%r22, %r18, 28, %r20;
	add.s32 	%r23, %r16, -2;
	add.s32 	%r24, %r22, -2;
	mul.lo.s32 	%r25, %r10, %r23;
	add.s32 	%r26, %r25, %r24;
	mul.lo.s32 	%r27, %r26, 3;
	setp.gt.u32 	%p4, %r16, 1;
	setp.lt.s32 	%p5, %r23, %r12;
	and.pred  	%p6, %p4, %p5;
	setp.gt.s32 	%p7, %r22, 1;
	and.pred  	%p8, %p7, %p6;
	setp.lt.s32 	%p9, %r24, %r10;
	and.pred  	%p1, %p8, %p9;
	shl.b32 	%r28, %r15, 7;
	mov.u32 	%r29, _ZZ10convolucaoPiS_iiE12sharedMemory;
	add.s32 	%r30, %r29, %r28;
	shl.b32 	%r31, %r20, 2;
	add.s32 	%r1, %r30, %r31;
	max.u32 	%r32, %r15, %r20;
	setp.lt.u32 	%p2, %r32, 28;
	setp.lt.s32 	%p10, %r16, %r12;
	setp.lt.s32 	%p11, %r22, %r10;
	and.pred  	%p3, %p11, %p10;
	shl.b32 	%r33, %r10, 1;
	add.s32 	%r34, %r25, %r33;
	add.s32 	%r2, %r34, %r22;
	mul.wide.s32 	%rd6, %r27, 4;
	add.s64 	%rd1, %rd5, %rd6;
	mov.b32 	%r197, 0;
	not.pred 	%p12, %p1;
	@%p12 bra 	$L__BB0_2;
	ld.global.u32 	%r197, [%rd1];
$L__BB0_2:
	st.shared.u32 	[%r1], %r197;
	bar.sync 	0;
	mul.lo.s32 	%r35, %r2, 3;
	cvta.to.global.u64 	%rd7, %rd3;
	mul.wide.s32 	%rd8, %r35, 4;
	add.s64 	%rd2, %rd7, %rd8;
	not.pred 	%p13, %p2;
	@%p13 bra 	$L__BB0_6;
	not.pred 	%p14, %p3;
	@%p14 bra 	$L__BB0_5;
	ld.shared.u32 	%r36, [%r1];
	ld.shared.u32 	%r37, [%r1+4];
	ld.shared.u32 	%r38, [%r1+8];
	ld.shared.u32 	%r39, [%r1+12];
	ld.shared.u32 	%r40, [%r1+16];
	ld.shared.u32 	%r41, [%r1+128];
	ld.shared.u32 	%r42, [%r1+132];
	ld.shared.u32 	%r43, [%r1+136];
	ld.shared.u32 	%r44, [%r1+140];
	ld.shared.u32 	%r45, [%r1+144];
	ld.shared.u32 	%r46, [%r1+256];
	ld.shared.u32 	%r47, [%r1+260];
	ld.shared.u32 	%r48, [%r1+264];
	ld.shared.u32 	%r49, [%r1+268];
	ld.shared.u32 	%r50, [%r1+272];
	ld.shared.u32 	%r51, [%r1+384];
	ld.shared.u32 	%r52, [%r1+388];
	ld.shared.u32 	%r53, [%r1+392];
	ld.shared.u32 	%r54, [%r1+396];
	ld.shared.u32 	%r55, [%r1+400];
	ld.shared.u32 	%r56, [%r1+512];
	ld.shared.u32 	%r57, [%r1+516];
	ld.shared.u32 	%r58, [%r1+520];
	ld.shared.u32 	%r59, [%r1+524];
	ld.shared.u32 	%r60, [%r1+528];
	add.s32 	%r61, %r37, %r36;
	add.s32 	%r62, %r38, %r61;
	add.s32 	%r63, %r39, %r62;
	add.s32 	%r64, %r40, %r63;
	add.s32 	%r65, %r41, %r64;
	add.s32 	%r66, %r42, %r65;
	add.s32 	%r67, %r43, %r66;
	add.s32 	%r68, %r44, %r67;
	add.s32 	%r69, %r45, %r68;
	add.s32 	%r70, %r46, %r69;
	add.s32 	%r71, %r47, %r70;
	add.s32 	%r72, %r48, %r71;
	add.s32 	%r73, %r49, %r72;
	add.s32 	%r74, %r50, %r73;
	add.s32 	%r75, %r51, %r74;
	add.s32 	%r76, %r52, %r75;
	add.s32 	%r77, %r53, %r76;
	add.s32 	%r78, %r54, %r77;
	add.s32 	%r79, %r55, %r78;
	add.s32 	%r80, %r56, %r79;
	add.s32 	%r81, %r57, %r80;
	add.s32 	%r82, %r58, %r81;
	add.s32 	%r83, %r59, %r82;
	add.s32 	%r84, %r60, %r83;
	mul.hi.s32 	%r85, %r84, 1374389535;
	shr.u32 	%r86, %r85, 31;
	shr.s32 	%r87, %r85, 3;
	add.s32 	%r88, %r87, %r86;
	st.global.u32 	[%rd2], %r88;
$L__BB0_5:
	bar.sync 	0;
$L__BB0_6:
	mov.b32 	%r198, 0;
	@%p12 bra 	$L__BB0_8;
	ld.global.u32 	%r198, [%rd1+4];
$L__BB0_8:
	st.shared.u32 	[%r1], %r198;
	bar.sync 	0;
	@%p13 bra 	$L__BB0_12;
	not.pred 	%p17, %p3;
	@%p17 bra 	$L__BB0_11;
	ld.shared.u32 	%r90, [%r1];
	ld.shared.u32 	%r91, [%r1+4];
	ld.shared.u32 	%r92, [%r1+8];
	ld.shared.u32 	%r93, [%r1+12];
	ld.shared.u32 	%r94, [%r1+16];
	ld.shared.u32 	%r95, [%r1+128];
	ld.shared.u32 	%r96, [%r1+132];
	ld.shared.u32 	%r97, [%r1+136];
	ld.shared.u32 	%r98, [%r1+140];
	ld.shared.u32 	%r99, [%r1+144];
	ld.shared.u32 	%r100, [%r1+256];
	ld.shared.u32 	%r101, [%r1+260];
	ld.shared.u32 	%r102, [%r1+264];
	ld.shared.u32 	%r103, [%r1+268];
	ld.shared.u32 	%r104, [%r1+272];
	ld.shared.u32 	%r105, [%r1+384];
	ld.shared.u32 	%r106, [%r1+388];
	ld.shared.u32 	%r107, [%r1+392];
	ld.shared.u32 	%r108, [%r1+396];
	ld.shared.u32 	%r109, [%r1+400];
	ld.shared.u32 	%r110, [%r1+512];
	ld.shared.u32 	%r111, [%r1+516];
	ld.shared.u32 	%r112, [%r1+520];
	ld.shared.u32 	%r113, [%r1+524];
	ld.shared.u32 	%r114, [%r1+528];
	add.s32 	%r115, %r91, %r90;
	add.s32 	%r116, %r92, %r115;
	add.s32 	%r117, %r93, %r116;
	add.s32 	%r118, %r94, %r117;
	add.s32 	%r119, %r95, %r118;
	add.s32 	%r120, %r96, %r119;
	add.s32 	%r121, %r97, %r120;
	add.s32 	%r122, %r98, %r121;
	add.s32 	%r123, %r99, %r122;
	add.s32 	%r124, %r100, %r123;
	add.s32 	%r125, %r101, %r124;
	add.s32 	%r126, %r102, %r125;
	add.s32 	%r127, %r103, %r126;
	add.s32 	%r128, %r104, %r127;
	add.s32 	%r129, %r105, %r128;
	add.s32 	%r130, %r106, %r129;
	add.s32 	%r131, %r107, %r130;
	add.s32 	%r132, %r108, %r131;
	add.s32 	%r133, %r109, %r132;
	add.s32 	%r134, %r110, %r133;
	add.s32 	%r135, %r111, %r134;
	add.s32 	%r136, %r112, %r135;
	add.s32 	%r137, %r113, %r136;
	add.s32 	%r138, %r114, %r137;
	mul.hi.s32 	%r139, %r138, 1374389535;
	shr.u32 	%r140, %r139, 31;
	shr.s32 	%r141, %r139, 3;
	add.s32 	%r142, %r141, %r140;
	st.global.u32 	[%rd2+4], %r142;
$L__BB0_11:
	bar.sync 	0;
$L__BB0_12:
	mov.b32 	%r199, 0;
	@%p12 bra 	$L__BB0_14;
	ld.global.u32 	%r199, [%rd1+8];
$L__BB0_14:
	st.shared.u32 	[%r1], %r199;
	bar.sync 	0;
	@%p13 bra 	$L__BB0_18;
	not.pred 	%p20, %p3;
	@%p20 bra 	$L__BB0_17;
	ld.shared.u32 	%r144, [%r1];
	ld.shared.u32 	%r145, [%r1+4];
	ld.shared.u32 	%r146, [%r1+8];
	ld.shared.u32 	%r147, [%r1+12];
	ld.shared.u32 	%r148, [%r1+16];
	ld.shared.u32 	%r149, [%r1+128];
	ld.shared.u32 	%r150, [%r1+132];
	ld.shared.u32 	%r151, [%r1+136];
	ld.shared.u32 	%r152, [%r1+140];
	ld.shared.u32 	%r153, [%r1+144];
	ld.shared.u32 	%r154, [%r1+256];
	ld.shared.u32 	%r155, [%r1+260];
	ld.shared.u32 	%r156, [%r1+264];
	ld.shared.u32 	%r157, [%r1+268];
	ld.shared.u32 	%r158, [%r1+272];
	ld.shared.u32 	%r159, [%r1+384];
	ld.shared.u32 	%r160, [%r1+388];
	ld.shared.u32 	%r161, [%r1+392];
	ld.shared.u32 	%r162, [%r1+396];
	ld.shared.u32 	%r163, [%r1+400];
	ld.shared.u32 	%r164, [%r1+512];
	ld.shared.u32 	%r165, [%r1+516];
	ld.shared.u32 	%r166, [%r1+520];
	ld.shared.u32 	%r167, [%r1+524];
	ld.shared.u32 	%r168, [%r1+528];
	add.s32 	%r169, %r145, %r144;
	add.s32 	%r170, %r146, %r169;
	add.s32 	%r171, %r147, %r170;
	add.s32 	%r172, %r148, %r171;
	add.s32 	%r173, %r149, %r172;
	add.s32 	%r174, %r150, %r173;
	add.s32 	%r175, %r151, %r174;
	add.s32 	%r176, %r152, %r175;
	add.s32 	%r177, %r153, %r176;
	add.s32 	%r178, %r154, %r177;
	add.s32 	%r179, %r155, %r178;
	add.s32 	%r180, %r156, %r179;
	add.s32 	%r181, %r157, %r180;
	add.s32 	%r182, %r158, %r181;
	add.s32 	%r183, %r159, %r182;
	add.s32 	%r184, %r160, %r183;
	add.s32 	%r185, %r161, %r184;
	add.s32 	%r186, %r162, %r185;
	add.s32 	%r187, %r163, %r186;
	add.s32 	%r188, %r164, %r187;
	add.s32 	%r189, %r165, %r188;
	add.s32 	%r190, %r166, %r189;
	add.s32 	%r191, %r167, %r190;
	add.s32 	%r192, %r168, %r191;
	mul.hi.s32 	%r193, %r192, 1374389535;
	shr.u32 	%r194, %r193, 31;
	shr.s32 	%r195, %r193, 3;
	add.s32 	%r196, %r195, %r194;
	st.global.u32 	[%rd2+8], %r196;
$L__BB0_17:
	bar.sync 	0;
$L__BB0_18:
	ret;

}


// ===== COMPILED SASS (sm_100) =====

	.target	sm_100

	.elftype	@"ET_EXEC"


//--------------------- .note.nv.tkinfo           --------------------------
	.section	.note.nv.tkinfo,"",@"SHT_NOTE"
	.sectionflags	@"SHF_NOTE_NV_TKINFO"
	.tkinfo
        /*0018*/ 	.word	0x00000002
        /*0030*/ 	.string	""
        /*0030*/ 	.string	"ptxas"
        /*0030*/ 	.string	"Cuda compilation tools, release 13.0, V13.0.88"
        /*0030*/ 	.string	"Build cuda_13.0.r13.0/compiler.36424714_0"
        /*0030*/ 	.string	"-arch sm_100 -m 64 "



//--------------------- .note.nv.cuinfo           --------------------------
	.section	.note.nv.cuinfo,"",@"SHT_NOTE"
	.sectionflags	@"SHF_NOTE_NV_CUINFO"
        /*0018*/ 	.short	0x0002
        /*001a*/ 	.short	0x0064
        /*001c*/ 	.short	0x0082
	.zero		2


//--------------------- .nv.info                  --------------------------
	.section	.nv.info,"",@"SHT_CUDA_INFO"
	.align	4


	//----- nvinfo : EIATTR_REGCOUNT
	.align		4
        /*0000*/ 	.byte	0x04, 0x2f
        /*0002*/ 	.short	(.L_1 - .L_0)
	.align		4
.L_0:
        /*0004*/ 	.word	index@(_Z10convolucaoPiS_ii)
        /*0008*/ 	.word	0x0000001d


	//----- nvinfo : EIATTR_FRAME_SIZE
	.align		4
.L_1:
        /*000c*/ 	.byte	0x04, 0x11
        /*000e*/ 	.short	(.L_3 - .L_2)
	.align		4
.L_2:
        /*0010*/ 	.word	index@(_Z10convolucaoPiS_ii)
        /*0014*/ 	.word	0x00000000


	//----- nvinfo : EIATTR_MIN_STACK_SIZE
	.align		4
.L_3:
        /*0018*/ 	.byte	0x04, 0x12
        /*001a*/ 	.short	(.L_5 - .L_4)
	.align		4
.L_4:
        /*001c*/ 	.word	index@(_Z10convolucaoPiS_ii)
        /*0020*/ 	.word	0x00000000
.L_5:


//--------------------- .nv.compat                --------------------------
	.section	.nv.compat,"",@"SHT_CUDA_COMPAT_INFO"
	.align	4
        /*0000*/ 	.byte	0x02, 0x09, 0x00, 0x00, 0x02, 0x02, 0x01, 0x00, 0x02, 0x05, 0x05, 0x00, 0x03, 0x07, 0x01, 0x01
        /*0010*/ 	.byte	0x02, 0x03, 0x00, 0x00, 0x02, 0x06, 0x01, 0x00, 0x04, 0x0b, 0x08, 0x00, 0x09, 0x00, 0x00, 0x00
        /*0020*/ 	.byte	0x00, 0x00, 0x00, 0x00


//--------------------- .nv.info._Z10convolucaoPiS_ii --------------------------
	.section	.nv.info._Z10convolucaoPiS_ii,"",@"SHT_CUDA_INFO"
	.sectionflags	@""
	.align	4


	//----- nvinfo : EIATTR_CUDA_API_VERSION
	.align		4
        /*0000*/ 	.byte	0x04, 0x37
        /*0002*/ 	.short	(.L_7 - .L_6)
.L_6:
        /*0004*/ 	.word	0x00000082


	//----- nvinfo : EIATTR_KPARAM_INFO
	.align		4
.L_7:
        /*0008*/ 	.byte	0x04, 0x17
        /*000a*/ 	.short	(.L_9 - .L_8)
.L_8:
        /*000c*/ 	.word	0x00000000
        /*0010*/ 	.short	0x0003
        /*0012*/ 	.short	0x0014
        /*0014*/ 	.byte	0x00, 0xf0, 0x11, 0x00


	//----- nvinfo : EIATTR_KPARAM_INFO
	.align		4
.L_9:
        /*0018*/ 	.byte	0x04, 0x17
        /*001a*/ 	.short	(.L_11 - .L_10)
.L_10:
        /*001c*/ 	.word	0x00000000
        /*0020*/ 	.short	0x0002
        /*0022*/ 	.short	0x0010
        /*0024*/ 	.byte	0x00, 0xf0, 0x11, 0x00


	//----- nvinfo : EIATTR_KPARAM_INFO
	.align		4
.L_11:
        /*0028*/ 	.byte	0x04, 0x17
        /*002a*/ 	.short	(.L_13 - .L_12)
.L_12:
        /*002c*/ 	.word	0x00000000
        /*0030*/ 	.short	0x0001
        /*0032*/ 	.short	0x0008
        /*0034*/ 	.byte	0x00, 0xf5, 0x21, 0x00


	//----- nvinfo : EIATTR_KPARAM_INFO
	.align		4
.L_13:
        /*0038*/ 	.byte	0x04, 0x17
        /*003a*/ 	.short	(.L_15 - .L_14)
.L_14:
        /*003c*/ 	.word	0x00000000
        /*0040*/ 	.short	0x0000
        /*0042*/ 	.short	0x0000
        /*0044*/ 	.byte	0x00, 0xf5, 0x21, 0x00


	//----- nvinfo : EIATTR_SPARSE_MMA_MASK
	.align		4
.L_15:
        /*0048*/ 	.byte	0x03, 0x50
        /*004a*/ 	.short	0x0000


	//----- nvinfo : EIATTR_MAXREG_COUNT
	.align		4
        /*004c*/ 	.byte	0x03, 0x1b
        /*004e*/ 	.short	0x00ff


	//----- nvinfo : EIATTR_NUM_BARRIERS
	.align		4
        /*0050*/ 	.byte	0x02, 0x4c
        /*0052*/ 	.byte	0x01
	.zero		1


	//----- nvinfo : EIATTR_MERCURY_ISA_VERSION
	.align		4
        /*0054*/ 	.byte	0x03, 0x5f
        /*0056*/ 	.short	0x0101


	//----- nvinfo : EIATTR_VRC_CTA_INIT_COUNT
	.align		4
        /*0058*/ 	.byte	0x02, 0x4a
	.zero		1
	.zero		1


	//----- nvinfo : EIATTR_EXIT_INSTR_OFFSETS
	.align		4
        /*005c*/ 	.byte	0x04, 0x1c
        /*005e*/ 	.short	(.L_17 - .L_16)


	//   ....[0]....
.L_16:
        /*0060*/ 	.word	0x00000900


	//   ....[1]....
        /*0064*/ 	.word	0x00000be0


	//----- nvinfo : EIATTR_CRS_STACK_SIZE
	.align		4
.L_17:
        /*0068*/ 	.byte	0x04, 0x1e
        /*006a*/ 	.short	(.L_19 - .L_18)
.L_18:
        /*006c*/ 	.word	0x00000000


	//----- nvinfo : EIATTR_CBANK_PARAM_SIZE
	.align		4
.L_19:
        /*0070*/ 	.byte	0x03, 0x19
        /*0072*/ 	.short	0x0018


	//----- nvinfo : EIATTR_PARAM_CBANK
	.align		4
        /*0074*/ 	.byte	0x04, 0x0a
        /*0076*/ 	.short	(.L_21 - .L_20)
	.align		4
.L_20:
        /*0078*/ 	.word	index@(.nv.constant0._Z10convolucaoPiS_ii)
        /*007c*/ 	.short	0x0380
        /*007e*/ 	.short	0x0018


	//----- nvinfo : EIATTR_SW_WAR
	.align		4
.L_21:
        /*0080*/ 	.byte	0x04, 0x36
        /*0082*/ 	.short	(.L_23 - .L_22)
.L_22:
        /*0084*/ 	.word	0x00000008
.L_23:


//--------------------- .nv.callgraph             --------------------------
	.section	.nv.callgraph,"",@"SHT_CUDA_CALLGRAPH"
	.align	4
	.sectionentsize	8
	.align		4
        /*0000*/ 	.word	0x00000000
	.align		4
        /*0004*/ 	.word	0xffffffff
	.align		4
        /*0008*/ 	.word	0x00000000
	.align		4
        /*000c*/ 	.word	0xfffffffe
	.align		4
        /*0010*/ 	.word	0x00000000
	.align		4
        /*0014*/ 	.word	0xfffffffd
	.align		4
        /*0018*/ 	.word	0x00000000
	.align		4
        /*001c*/ 	.word	0xfffffffc


//--------------------- .text._Z10convolucaoPiS_ii --------------------------
	.section	.text._Z10convolucaoPiS_ii,"ax",@progbits
	.align	128
        .global         _Z10convolucaoPiS_ii
        .type           _Z10convolucaoPiS_ii,@function
        .size           _Z10convolucaoPiS_ii,(.L_x_11 - _Z10convolucaoPiS_ii)
        .other          _Z10convolucaoPiS_ii,@"STO_CUDA_ENTRY STV_DEFAULT"
_Z10convolucaoPiS_ii:
.text._Z10convolucaoPiS_ii:
[----:B------:R-:W-:Y:S01]  /*0000*/  LDC R1, c[0x0][0x37c] ;  /* 0x0000df00ff017b82 */ /* 0x000fe20000000800 */
[----:B------:R-:W0:Y:S07]  /*0010*/  S2R R8, SR_CTAID.Y ;  /* 0x0000000000087919 */ /* 0x000e2e0000002600 */
[----:B------:R-:W1:Y:S01]  /*0020*/  LDC.64 R4, c[0x0][0x390] ;  /* 0x0000e400ff047b82 */ /* 0x000e620000000a00 */
[----:B------:R-:W2:Y:S01]  /*0030*/  LDCU.64 UR6, c[0x0][0x358] ;  /* 0x00006b00ff0677ac */ /* 0x000ea20008000a00 */
[----:B------:R-:W-:Y:S01]  /*0040*/  IMAD.MOV.U32 R11, RZ, RZ, RZ ;  /* 0x000000ffff0b7224 */ /* 0x000fe200078e00ff */
[----:B------:R-:W0:Y:S01]  /*0050*/  S2R R13, SR_TID.Y ;  /* 0x00000000000d7919 */ /* 0x000e220000002200 */
[----:B------:R-:W3:Y:S04]  /*0060*/  S2R R9, SR_CTAID.X ;  /* 0x0000000000097919 */ /* 0x000ee80000002500 */
[----:B------:R-:W4:Y:S01]  /*0070*/  LDC.64 R2, c[0x0][0x388] ;  /* 0x0000e200ff027b82 */ /* 0x000f220000000a00 */
[----:B------:R-:W3:Y:S01]  /*0080*/  S2R R14, SR_TID.X ;  /* 0x00000000000e7919 */ /* 0x000ee20000002100 */
[----:B0-----:R-:W-:-:S04]  /*0090*/  IMAD R8, R8, 0x1c, R13 ;  /* 0x0000001c08087824 */ /* 0x001fc800078e020d */
[----:B------:R-:W-:Y:S02]  /*00a0*/  VIADD R0, R8, 0xfffffffe ;  /* 0xfffffffe08007836 */ /* 0x000fe40000000000 */
[----:B---3--:R-:W-:-:S03]  /*00b0*/  IMAD R9, R9, 0x1c, R14 ;  /* 0x0000001c09097824 */ /* 0x008fc600078e020e */
[C---:B-1----:R-:W-:Y:S01]  /*00c0*/  ISETP.GE.AND P0, PT, R0.reuse, R5, PT ;  /* 0x000000050000720c */ /* 0x042fe20003f06270 */
[----:B------:R-:W-:Y:S02]  /*00d0*/  IMAD R10, R0, R4, RZ ;  /* 0x00000004000a7224 */ /* 0x000fe400078e02ff */
[----:B------:R-:W-:Y:S01]  /*00e0*/  VIADD R7, R9, 0xfffffffe ;  /* 0xfffffffe09077836 */ /* 0x000fe20000000000 */
[----:B------:R-:W-:-:S03]  /*00f0*/  ISETP.GT.U32.AND P0, PT, R8, 0x1, !P0 ;  /* 0x000000010800780c */ /* 0x000fc60004704070 */
[----:B------:R-:W-:Y:S01]  /*0100*/  IMAD.IADD R0, R7, 0x1, R10 ;  /* 0x0000000107007824 */ /* 0x000fe200078e020a */
[----:B------:R-:W-:-:S04]  /*0110*/  ISETP.GT.AND P0, PT, R9, 0x1, P0 ;  /* 0x000000010900780c */ /* 0x000fc80000704270 */
[----:B------:R-:W-:Y:S01]  /*0120*/  ISETP.LT.AND P0, PT, R7, R4, P0 ;  /* 0x000000040700720c */ /* 0x000fe20000701270 */
[----:B------:R-:W-:-:S04]  /*0130*/  IMAD R7, R0, 0x3, RZ ;  /* 0x0000000300077824 */ /* 0x000fc800078e02ff */
[----:B----4-:R-:W-:Y:S01]  /*0140*/  IMAD.WIDE R2, R7, 0x4, R2 ;  /* 0x0000000407027825 */ /* 0x010fe200078e0202 */
[----:B------:R-:W0:Y:S07]  /*0150*/  S2UR UR5, SR_CgaCtaId ;  /* 0x00000000000579c3 */ /* 0x000e2e0000008800 */
[----:B--2---:R-:W2:Y:S01]  /*0160*/  @P0 LDG.E R11, desc[UR6][R2.64] ;  /* 0x00000006020b0981 */ /* 0x004ea2000c1e1900 */
[----:B------:R-:W1:Y:S01]  /*0170*/  LDC.64 R6, c[0x0][0x380] ;  /* 0x0000e000ff067b82 */ /* 0x000e620000000a00 */
[----:B------:R-:W-:Y:S01]  /*0180*/  UMOV UR4, 0x400 ;  /* 0x0000040000047882 */ /* 0x000fe20000000000 */
[----:B------:R-:W-:Y:S01]  /*0190*/  IMAD R12, R4, 0x2, R10 ;  /* 0x00000002040c7824 */ /* 0x000fe200078e020a */
[----:B------:R-:W-:-:S02]  /*01a0*/  VIMNMX.U32 R10, PT, PT, R13, R14, !PT ;  /* 0x0000000e0d0a7248 */ /* 0x000fc40007fe0000 */
[----:B------:R-:W-:Y:S01]  /*01b0*/  ISETP.GE.AND P1, PT, R8, R5, PT ;  /* 0x000000050800720c */ /* 0x000fe20003f26270 */
[C---:B------:R-:W-:Y:S01]  /*01c0*/  IMAD.IADD R12, R9.reuse, 0x1, R12 ;  /* 0x00000001090c7824 */ /* 0x040fe200078e020c */
[----:B------:R-:W-:Y:S02]  /*01d0*/  ISETP.GE.U32.AND P2, PT, R10, 0x1c, PT ;  /* 0x0000001c0a00780c */ /* 0x000fe40003f46070 */
[----:B------:R-:W-:Y:S01]  /*01e0*/  ISETP.LT.AND P1, PT, R9, R4, !P1 ;  /* 0x000000040900720c */ /* 0x000fe20004f21270 */
[----:B------:R-:W-:Y:S01]  /*01f0*/  IMAD R5, R12, 0x3, RZ ;  /* 0x000000030c057824 */ /* 0x000fe200078e02ff */
[----:B0-----:R-:W-:-:S06]  /*0200*/  ULEA UR4, UR5, UR4, 0x18 ;  /* 0x0000000405047291 */ /* 0x001fcc000f8ec0ff */
[----:B------:R-:W-:Y:S01]  /*0210*/  LEA R0, R13, UR4, 0x7 ;  /* 0x000000040d007c11 */ /* 0x000fe2000f8e38ff */
[----:B-1----:R-:W-:-:S04]  /*0220*/  IMAD.WIDE R4, R5, 0x4, R6 ;  /* 0x0000000405047825 */ /* 0x002fc800078e0206 */
[----:B------:R-:W-:-:S05]  /*0230*/  IMAD R0, R14, 0x4, R0 ;  /* 0x000000040e007824 */ /* 0x000fca00078e0200 */
[----:B--2---:R0:W-:Y:S01]  /*0240*/  STS [R0], R11 ;  /* 0x0000000b00007388 */ /* 0x0041e20000000800 */
[----:B------:R-:W-:Y:S06]  /*0250*/  BAR.SYNC.DEFER_BLOCKING 0x0 ;  /* 0x0000000000007b1d */ /* 0x000fec0000010000 */
[----:B------:R-:W-:Y:S05]  /*0260*/  @P2 BRA `(.L_x_0) ;  /* 0x0000000000b02947 */ /* 0x000fea0003800000 */
[----:B------:R-:W-:Y:S05]  /*0270*/  @!P1 BRA `(.L_x_1) ;  /* 0x0000000000a49947 */ /* 0x000fea0003800000 */
[----:B------:R-:W-:Y:S04]  /*0280*/  LDS R20, [R0] ;  /* 0x0000000000147984 */ /* 0x000fe80000000800 */
[----:B------:R-:W-:Y:S04]  /*0290*/  LDS R21, [R0+0x4] ;  /* 0x0000040000157984 */ /* 0x000fe80000000800 */
[----:B------:R-:W1:Y:S04]  /*02a0*/  LDS R22, [R0+0x8] ;  /* 0x0000080000167984 */ /* 0x000e680000000800 */
[----:B------:R-:W-:Y:S04]  /*02b0*/  LDS R23, [R0+0xc] ;  /* 0x00000c0000177984 */ /* 0x000fe80000000800 */
[----:B------:R-:W2:Y:S04]  /*02c0*/  LDS R24, [R0+0x10] ;  /* 0x0000100000187984 */ /* 0x000ea80000000800 */
[----:B------:R-:W-:Y:S04]  /*02d0*/  LDS R6, [R0+0x80] ;  /* 0x0000800000067984 */ /* 0x000fe80000000800 */
[----:B------:R-:W3:Y:S04]  /*02e0*/  LDS R7, [R0+0x84] ;  /* 0x0000840000077984 */ /* 0x000ee80000000800 */
[----:B------:R-:W-:Y:S04]  /*02f0*/  LDS R8, [R0+0x88] ;  /* 0x0000880000087984 */ /* 0x000fe80000000800 */
[----:B------:R-:W4:Y:S04]  /*0300*/  LDS R9, [R0+0x8c] ;  /* 0x00008c0000097984 */ /* 0x000f280000000800 */
[----:B------:R-:W-:Y:S04]  /*0310*/  LDS R10, [R0+0x90] ;  /* 0x00009000000a7984 */ /* 0x000fe80000000800 */
[----:B0-----:R-:W0:Y:S04]  /*0320*/  LDS R11, [R0+0x100] ;  /* 0x00010000000b7984 */ /* 0x001e280000000800 */
[----:B------:R-:W-:Y:S04]  /*0330*/  LDS R12, [R0+0x104] ;  /* 0x00010400000c7984 */ /* 0x000fe80000000800 */
[----:B------:R-:W5:Y:S01]  /*0340*/  LDS R13, [R0+0x108] ;  /* 0x00010800000d7984 */ /* 0x000f620000000800 */
[----:B-1----:R-:W-:-:S03]  /*0350*/  IADD3 R22, PT, PT, R22, R21, R20 ;  /* 0x0000001516167210 */ /* 0x002fc60007ffe014 */
[----:B------:R-:W-:Y:S04]  /*0360*/  LDS R14, [R0+0x10c] ;  /* 0x00010c00000e7984 */ /* 0x000fe80000000800 */
[----:B------:R-:W1:Y:S01]  /*0370*/  LDS R15, [R0+0x110] ;  /* 0x00011000000f7984 */ /* 0x000e620000000800 */
[----:B--2---:R-:W-:-:S03]  /*0380*/  IADD3 R26, PT, PT, R24, R23, R22 ;  /* 0x00000017181a7210 */ /* 0x004fc60007ffe016 */
[----:B------:R-:W-:Y:S04]  /*0390*/  LDS R16, [R0+0x180] ;  /* 0x0001800000107984 */ /* 0x000fe80000000800 */
[----:B------:R-:W2:Y:S01]  /*03a0*/  LDS R17, [R0+0x184] ;  /* 0x0001840000117984 */ /* 0x000ea20000000800 */
[----:B---3--:R-:W-:-:S03]  /*03b0*/  IADD3 R6, PT, PT, R7, R6, R26 ;  /* 0x0000000607067210 */ /* 0x008fc60007ffe01a */
[----:B------:R-:W-:Y:S04]  /*03c0*/  LDS R18, [R0+0x188] ;  /* 0x0001880000127984 */ /* 0x000fe80000000800 */
[----:B------:R-:W3:Y:S01]  /*03d0*/  LDS R19, [R0+0x18c] ;  /* 0x00018c0000137984 */ /* 0x000ee20000000800 */
[----:B----4-:R-:W-:-:S03]  /*03e0*/  IADD3 R6, PT, PT, R9, R8, R6 ;  /* 0x0000000809067210 */ /* 0x010fc60007ffe006 */
[----:B------:R-:W-:Y:S04]  /*03f0*/  LDS R21, [R0+0x190] ;  /* 0x0001900000157984 */ /* 0x000fe80000000800 */
[----:B------:R-:W4:Y:S01]  /*0400*/  LDS R20, [R0+0x200] ;  /* 0x0002000000147984 */ /* 0x000f220000000800 */
[----:B0-----:R-:W-:-:S03]  /*0410*/  IADD3 R6, PT, PT, R11, R10, R6 ;  /* 0x0000000a0b067210 */ /* 0x001fc60007ffe006 */
[----:B------:R-:W-:Y:S04]  /*0420*/  LDS R25, [R0+0x204] ;  /* 0x0002040000197984 */ /* 0x000fe80000000800 */
[----:B------:R-:W0:Y:S01]  /*0430*/  LDS R24, [R0+0x208] ;  /* 0x0002080000187984 */ /* 0x000e220000000800 */
[----:B-----5:R-:W-:-:S03]  /*0440*/  IADD3 R6, PT, PT, R13, R12, R6 ;  /* 0x0000000c0d067210 */ /* 0x020fc60007ffe006 */
[----:B------:R-:W-:Y:S04]  /*0450*/  LDS R23, [R0+0x20c] ;  /* 0x00020c0000177984 */ /* 0x000fe80000000800 */
[----:B------:R-:W5:Y:S01]  /*0460*/  LDS R22, [R0+0x210] ;  /* 0x0002100000167984 */ /* 0x000f620000000800 */
[----:B-1----:R-:W-:-:S04]  /*0470*/  IADD3 R6, PT, PT, R15, R14, R6 ;  /* 0x0000000e0f067210 */ /* 0x002fc80007ffe006 */
[----:B--2---:R-:W-:-:S04]  /*0480*/  IADD3 R6, PT, PT, R17, R16, R6 ;  /* 0x0000001011067210 */ /* 0x004fc80007ffe006 */
[----:B---3--:R-:W-:-:S04]  /*0490*/  IADD3 R6, PT, PT, R19, R18, R6 ;  /* 0x0000001213067210 */ /* 0x008fc80007ffe006 */
[----:B----4-:R-:W-:-:S04]  /*04a0*/  IADD3 R6, PT, PT, R20, R21, R6 ;  /* 0x0000001514067210 */ /* 0x010fc80007ffe006 */
[----:B0-----:R-:W-:-:S04]  /*04b0*/  IADD3 R6, PT, PT, R24, R25, R6 ;  /* 0x0000001918067210 */ /* 0x001fc80007ffe006 */
[----:B-----5:R-:W-:-:S05]  /*04c0*/  IADD3 R6, PT, PT, R22, R23, R6 ;  /* 0x0000001716067210 */ /* 0x020fca0007ffe006 */
[----:B------:R-:W-:-:S05]  /*04d0*/  IMAD.HI R6, R6, 0x51eb851f, RZ ;  /* 0x51eb851f06067827 */ /* 0x000fca00078e02ff */
[----:B------:R-:W-:-:S04]  /*04e0*/  SHF.R.U32.HI R7, RZ, 0x1f, R6 ;  /* 0x0000001fff077819 */ /* 0x000fc80000011606 */
[----:B------:R-:W-:-:S05]  /*04f0*/  LEA.HI.SX32 R7, R6, R7, 0x1d ;  /* 0x0000000706077211 */ /* 0x000fca00078feaff */
[----:B------:R1:W-:Y:S02]  /*0500*/  STG.E desc[UR6][R4.64], R7 ;  /* 0x0000000704007986 */ /* 0x0003e4000c101906 */
.L_x_1:
[----:B------:R-:W-:Y:S05]  /*0510*/  WARPSYNC.ALL ;  /* 0x0000000000007948 */ /* 0x000fea0003800000 */
[----:B------:R-:W-:Y:S06]  /*0520*/  BAR.SYNC.DEFER_BLOCKING 0x0 ;  /* 0x0000000000007b1d */ /* 0x000fec0000010000 */
.L_x_0:
[----:B------:R-:W-:Y:S01]  /*0530*/  BSSY.RECONVERGENT B0, `(.L_x_2) ;  /* 0x0000004000007945 */ /* 0x000fe20003800200 */
[----:B-1----:R-:W-:-:S03]  /*0540*/  IMAD.MOV.U32 R7, RZ, RZ, RZ ;  /* 0x000000ffff077224 */ /* 0x002fc600078e00ff */
[----:B------:R-:W-:Y:S05]  /*0550*/  @!P0 BRA `(.L_x_3) ;  /* 0x0000000000048947 */ /* 0x000fea0003800000 */
[----:B------:R1:W5:Y:S02]  /*0560*/  LDG.E R7, desc[UR6][R2.64+0x4] ;  /* 0x0000040602077981 */ /* 0x000364000c1e1900 */
.L_x_3:
[----:B------:R-:W-:Y:S05]  /*0570*/  BSYNC.RECONVERGENT B0 ;  /* 0x0000000000007941 */ /* 0x000fea0003800200 */
.L_x_2:
[----:B-----5:R2:W-:Y:S01]  /*0580*/  STS [R0], R7 ;  /* 0x0000000700007388 */ /* 0x0205e20000000800 */
[----:B------:R-:W-:Y:S05]  /*0590*/  WARPSYNC.ALL ;  /* 0x0000000000007948 */ /* 0x000fea0003800000 */
[----:B------:R-:W-:Y:S06]  /*05a0*/  BAR.SYNC.DEFER_BLOCKING 0x0 ;  /* 0x0000000000007b1d */ /* 0x000fec0000010000 */
[----:B--2---:R-:W-:Y:S05]  /*05b0*/  @P2 BRA `(.L_x_4) ;  /* 0x0000000000b02947 */ /* 0x004fea0003800000 */
[----:B------:R-:W-:Y:S05]  /*05c0*/  @!P1 BRA `(.L_x_5) ;  /* 0x0000000000a49947 */ /* 0x000fea0003800000 */
[----:B------:R-:W-:Y:S04]  /*05d0*/  LDS R20, [R0] ;  /* 0x0000000000147984 */ /* 0x000fe80000000800 */
[----:B------:R-:W-:Y:S04]  /*05e0*/  LDS R21, [R0+0x4] ;  /* 0x0000040000157984 */ /* 0x000fe80000000800 */
[----:B------:R-:W2:Y:S04]  /*05f0*/  LDS R22, [R0+0x8] ;  /* 0x0000080000167984 */ /* 0x000ea80000000800 */
[----:B------:R-:W-:Y:S04]  /*0600*/  LDS R23, [R0+0xc] ;  /* 0x00000c0000177984 */ /* 0x000fe80000000800 */
[----:B------:R-:W3:Y:S04]  /*0610*/  LDS R24, [R0+0x10] ;  /* 0x0000100000187984 */ /* 0x000ee80000000800 */
[----:B------:R-:W-:Y:S04]  /*0620*/  LDS R6, [R0+0x80] ;  /* 0x0000800000067984 */ /* 0x000fe80000000800 */
[----:B------:R-:W4:Y:S04]  /*0630*/  LDS R7, [R0+0x84] ;  /* 0x0000840000077984 */ /* 0x000f280000000800 */
[----:B------:R-:W-:Y:S04]  /*0640*/  LDS R8, [R0+0x88] ;  /* 0x0000880000087984 */ /* 0x000fe80000000800 */
[----:B------:R-:W5:Y:S04]  /*0650*/  LDS R9, [R0+0x8c] ;  /* 0x00008c0000097984 */ /* 0x000f680000000800 */
[----:B------:R-:W-:Y:S04]  /*0660*/  LDS R10, [R0+0x90] ;  /* 0x00009000000a7984 */ /* 0x000fe80000000800 */
[----:B0-----:R-:W0:Y:S04]  /*0670*/  LDS R11, [R0+0x100] ;  /* 0x00010000000b7984 */ /* 0x001e280000000800 */
        /* <DEDUP_REMOVED lines=11> */
[----:B-----5:R-:W-:-:S03]  /*0730*/  IADD3 R6, PT, PT, R9, R8, R6 ;  /* 0x0000000809067210 */ /* 0x020fc60007ffe006 */
[----:B------:R-:W-:Y:S04]  /*0740*/  LDS R21, [R0+0x190] ;  /* 0x0001900000157984 */ /* 0x000fe80000000800 */
[----:B------:R-:W5:Y:S01]  /*0750*/  LDS R20, [R0+0x200] ;  /* 0x0002000000147984 */ /* 0x000f620000000800 */
[----:B0-----:R-:W-:-:S03]  /*0760*/  IADD3 R6, PT, PT, R11, R10, R6 ;  /* 0x0000000a0b067210 */ /* 0x001fc60007ffe006 */
[----:B------:R-:W-:Y:S04]  /*0770*/  LDS R25, [R0+0x204] ;  /* 0x0002040000197984 */ /* 0x000fe80000000800 */
[----:B------:R-:W0:Y:S01]  /*0780*/  LDS R24, [R0+0x208] ;  /* 0x0002080000187984 */ /* 0x000e220000000800 */
[----:B-1----:R-:W-:-:S03]  /*0790*/  IADD3 R6, PT, PT, R13, R12, R6 ;  /* 0x0000000c0d067210 */ /* 0x002fc60007ffe006 */
[----:B------:R-:W-:Y:S04]  /*07a0*/  LDS R23, [R0+0x20c] ;  /* 0x00020c0000177984 */ /* 0x000fe80000000800 */
[----:B------:R-:W1:Y:S01]  /*07b0*/  LDS R22, [R0+0x210] ;  /* 0x0002100000167984 */ /* 0x000e620000000800 */
[----:B--2---:R-:W-:-:S04]  /*07c0*/  IADD3 R6, PT, PT, R15, R14, R6 ;  /* 0x0000000e0f067210 */ /* 0x004fc80007ffe006 */
[----:B---3--:R-:W-:-:S04]  /*07d0*/  IADD3 R6, PT, PT, R17, R16, R6 ;  /* 0x0000001011067210 */ /* 0x008fc80007ffe006 */
[----:B----4-:R-:W-:-:S04]  /*07e0*/  IADD3 R6, PT, PT, R19, R18, R6 ;  /* 0x0000001213067210 */ /* 0x010fc80007ffe006 */
[----:B-----5:R-:W-:-:S04]  /*07f0*/  IADD3 R6, PT, PT, R20, R21, R6 ;  /* 0x0000001514067210 */ /* 0x020fc80007ffe006 */
[----:B0-----:R-:W-:-:S04]  /*0800*/  IADD3 R6, PT, PT, R24, R25, R6 ;  /* 0x0000001918067210 */ /* 0x001fc80007ffe006 */
[----:B-1----:R-:W-:-:S05]  /*0810*/  IADD3 R6, PT, PT, R22, R23, R6 ;  /* 0x0000001716067210 */ /* 0x002fca0007ffe006 */
[----:B------:R-:W-:-:S05]  /*0820*/  IMAD.HI R6, R6, 0x51eb851f, RZ ;  /* 0x51eb851f06067827 */ /* 0x000fca00078e02ff */
[----:B------:R-:W-:-:S04]  /*0830*/  SHF.R.U32.HI R7, RZ, 0x1f, R6 ;  /* 0x0000001fff077819 */ /* 0x000fc80000011606 */
[----:B------:R-:W-:-:S05]  /*0840*/  LEA.HI.SX32 R7, R6, R7, 0x1d ;  /* 0x0000000706077211 */ /* 0x000fca00078feaff */
[----:B------:R2:W-:Y:S02]  /*0850*/  STG.E desc[UR6][R4.64+0x4], R7 ;  /* 0x0000040704007986 */ /* 0x0005e4000c101906 */
.L_x_5:
[----:B------:R-:W-:Y:S05]  /*0860*/  WARPSYNC.ALL ;  /* 0x0000000000007948 */ /* 0x000fea0003800000 */
[----:B------:R-:W-:Y:S06]  /*0870*/  BAR.SYNC.DEFER_BLOCKING 0x0 ;  /* 0x0000000000007b1d */ /* 0x000fec0000010000 */
.L_x_4:
[----:B------:R-:W-:Y:S01]  /*0880*/  BSSY.RECONVERGENT B0, `(.L_x_6) ;  /* 0x0000004000007945 */ /* 0x000fe20003800200 */
[----:B--2---:R-:W-:-:S03]  /*0890*/  IMAD.MOV.U32 R7, RZ, RZ, RZ ;  /* 0x000000ffff077224 */ /* 0x004fc600078e00ff */
[----:B------:R-:W-:Y:S05]  /*08a0*/  @!P0 BRA `(.L_x_7) ;  /* 0x0000000000048947 */ /* 0x000fea0003800000 */
[----:B------:R2:W5:Y:S02]  /*08b0*/  LDG.E R7, desc[UR6][R2.64+0x8] ;  /* 0x0000080602077981 */ /* 0x000564000c1e1900 */
.L_x_7:
[----:B------:R-:W-:Y:S05]  /*08c0*/  BSYNC.RECONVERGENT B0 ;  /* 0x0000000000007941 */ /* 0x000fea0003800200 */
.L_x_6:
[----:B-----5:R3:W-:Y:S01]  /*08d0*/  STS [R0], R7 ;  /* 0x0000000700007388 */ /* 0x0207e20000000800 */
[----:B------:R-:W-:Y:S05]  /*08e0*/  WARPSYNC.ALL ;  /* 0x0000000000007948 */ /* 0x000fea0003800000 */
[----:B------:R-:W-:Y:S06]  /*08f0*/  BAR.SYNC.DEFER_BLOCKING 0x0 ;  /* 0x0000000000007b1d */ /* 0x000fec0000010000 */
[----:B---3--:R-:W-:Y:S05]  /*0900*/  @P2 EXIT ;  /* 0x000000000000294d */ /* 0x008fea0003800000 */
[----:B------:R-:W-:Y:S04]  /*0910*/  BSSY.RECONVERGENT B0, `(.L_x_8) ;  /* 0x000002b000007945 */ /* 0x000fe80003800200 */
[----:B------:R-:W-:Y:S05]  /*0920*/  @!P1 BRA `(.L_x_9) ;  /* 0x0000000000a49947 */ /* 0x000fea0003800000 */
[----:B------:R-:W-:Y:S04]  /*0930*/  LDS R20, [R0] ;  /* 0x0000000000147984 */ /* 0x000fe80000000800 */
[----:B------:R-:W-:Y:S04]  /*0940*/  LDS R21, [R0+0x4] ;  /* 0x0000040000157984 */ /* 0x000fe80000000800 */
[----:B------:R-:W3:Y:S04]  /*0950*/  LDS R22, [R0+0x8] ;  /* 0x0000080000167984 */ /* 0x000ee80000000800 */
[----:B------:R-:W-:Y:S04]  /*0960*/  LDS R23, [R0+0xc] ;  /* 0x00000c0000177984 */ /* 0x000fe80000000800 */
[----:B------:R-:W4:Y:S04]  /*0970*/  LDS R24, [R0+0x10] ;  /* 0x0000100000187984 */ /* 0x000f280000000800 */
[----:B------:R-:W-:Y:S04]  /*0980*/  LDS R19, [R0+0x80] ;  /* 0x0000800000137984 */ /* 0x000fe80000000800 */
[----:B------:R-:W5:Y:S04]  /*0990*/  LDS R18, [R0+0x84] ;  /* 0x0000840000127984 */ /* 0x000f680000000800 */
[----:B------:R-:W-:Y:S04]  /*09a0*/  LDS R17, [R0+0x88] ;  /* 0x0000880000117984 */ /* 0x000fe80000000800 */
[----:B------:R-:W1:Y:S04]  /*09b0*/  LDS R16, [R0+0x8c] ;  /* 0x00008c0000107984 */ /* 0x000e680000000800 */
[----:B------:R-:W-:Y:S04]  /*09c0*/  LDS R15, [R0+0x90] ;  /* 0x00009000000f7984 */ /* 0x000fe80000000800 */
[----:B------:R-:W2:Y:S04]  /*09d0*/  LDS R14, [R0+0x100] ;  /* 0x00010000000e7984 */ /* 0x000ea80000000800 */
[----:B------:R-:W-:Y:S04]  /*09e0*/  LDS R13, [R0+0x104] ;  /* 0x00010400000d7984 */ /* 0x000fe80000000800 */
[----:B------:R-:W2:Y:S01]  /*09f0*/  LDS R12, [R0+0x108] ;  /* 0x00010800000c7984 */ /* 0x000ea20000000800 */
[----:B---3--:R-:W-:-:S03]  /*0a00*/  IADD3 R22, PT, PT, R22, R21, R20 ;  /* 0x0000001516167210 */ /* 0x008fc60007ffe014 */
[----:B0-----:R-:W-:Y:S04]  /*0a10*/  LDS R11, [R0+0x10c] ;  /* 0x00010c00000b7984 */ /* 0x001fe80000000800 */
[----:B------:R-:W0:Y:S01]  /*0a20*/  LDS R10, [R0+0x110] ;  /* 0x00011000000a7984 */ /* 0x000e220000000800 */
[----:B----4-:R-:W-:-:S03]  /*0a30*/  IADD3 R24, PT, PT, R24, R23, R22 ;  /* 0x0000001718187210 */ /* 0x010fc60007ffe016 */
[----:B------:R-:W-:Y:S04]  /*0a40*/  LDS R9, [R0+0x180] ;  /* 0x0001800000097984 */ /* 0x000fe80000000800 */
[----:B------:R-:W3:Y:S01]  /*0a50*/  LDS R8, [R0+0x184] ;  /* 0x0001840000087984 */ /* 0x000ee20000000800 */
[----:B-----5:R-:W-:-:S03]  /*0a60*/  IADD3 R18, PT, PT, R18, R19, R24 ;  /* 0x0000001312127210 */ /* 0x020fc60007ffe018 */
[----:B------:R-:W-:Y:S04]  /*0a70*/  LDS R7, [R0+0x188] ;  /* 0x0001880000077984 */ /* 0x000fe80000000800 */
[----:B------:R-:W4:Y:S01]  /*0a80*/  LDS R6, [R0+0x18c] ;  /* 0x00018c0000067984 */ /* 0x000f220000000800 */
[----:B-1----:R-:W-:-:S03]  /*0a90*/  IADD3 R16, PT, PT, R16, R17, R18 ;  /* 0x0000001110107210 */ /* 0x002fc60007ffe012 */
[----:B--2---:R-:W-:Y:S04]  /*0aa0*/  LDS R3, [R0+0x190] ;  /* 0x0001900000037984 */ /* 0x004fe80000000800 */
[----:B------:R-:W1:Y:S01]  /*0ab0*/  LDS R2, [R0+0x200] ;  /* 0x0002000000027984 */ /* 0x000e620000000800 */
[----:B------:R-:W-:-:S03]  /*0ac0*/  IADD3 R14, PT, PT, R14, R15, R16 ;  /* 0x0000000f0e0e7210 */ /* 0x000fc60007ffe010 */
[----:B------:R-:W-:Y:S04]  /*0ad0*/  LDS R21, [R0+0x204] ;  /* 0x0002040000157984 */ /* 0x000fe80000000800 */
[----:B------:R-:W2:Y:S01]  /*0ae0*/  LDS R20, [R0+0x208] ;  /* 0x0002080000147984 */ /* 0x000ea20000000800 */
[----:B------:R-:W-:-:S03]  /*0af0*/  IADD3 R12, PT, PT, R12, R13, R14 ;  /* 0x0000000d0c0c7210 */ /* 0x000fc60007ffe00e */
[----:B------:R-:W-:Y:S04]  /*0b00*/  LDS R22, [R0+0x210] ;  /* 0x0002100000167984 */ /* 0x000fe80000000800 */
[----:B------:R-:W5:Y:S01]  /*0b10*/  LDS R23, [R0+0x20c] ;  /* 0x00020c0000177984 */ /* 0x000f620000000800 */
[----:B0-----:R-:W-:-:S04]  /*0b20*/  IADD3 R10, PT, PT, R10, R11, R12 ;  /* 0x0000000b0a0a7210 */ /* 0x001fc80007ffe00c */
[----:B---3--:R-:W-:-:S04]  /*0b30*/  IADD3 R8, PT, PT, R8, R9, R10 ;  /* 0x0000000908087210 */ /* 0x008fc80007ffe00a */
[----:B----4-:R-:W-:-:S04]  /*0b40*/  IADD3 R6, PT, PT, R6, R7, R8 ;  /* 0x0000000706067210 */ /* 0x010fc80007ffe008 */
[----:B-1----:R-:W-:-:S04]  /*0b50*/  IADD3 R2, PT, PT, R2, R3, R6 ;  /* 0x0000000302027210 */ /* 0x002fc80007ffe006 */
[----:B--2---:R-:W-:-:S04]  /*0b60*/  IADD3 R2, PT, PT, R20, R21, R2 ;  /* 0x0000001514027210 */ /* 0x004fc80007ffe002 */
[----:B-----5:R-:W-:-:S05]  /*0b70*/  IADD3 R2, PT, PT, R22, R23, R2 ;  /* 0x0000001716027210 */ /* 0x020fca0007ffe002 */
[----:B------:R-:W-:-:S05]  /*0b80*/  IMAD.HI R2, R2, 0x51eb851f, RZ ;  /* 0x51eb851f02027827 */ /* 0x000fca00078e02ff */
[----:B------:R-:W-:-:S04]  /*0b90*/  SHF.R.U32.HI R3, RZ, 0x1f, R2 ;  /* 0x0000001fff037819 */ /* 0x000fc80000011602 */
[----:B------:R-:W-:-:S05]  /*0ba0*/  LEA.HI.SX32 R3, R2, R3, 0x1d ;  /* 0x0000000302037211 */ /* 0x000fca00078feaff */
[----:B------:R3:W-:Y:S02]  /*0bb0*/  STG.E desc[UR6][R4.64+0x8], R3 ;  /* 0x0000080304007986 */ /* 0x0007e4000c101906 */
.L_x_9:
[----:B------:R-:W-:Y:S05]  /*0bc0*/  BSYNC.RECONVERGENT B0 ;  /* 0x0000000000007941 */ /* 0x000fea0003800200 */
.L_x_8:
[----:B------:R-:W-:Y:S06]  /*0bd0*/  BAR.SYNC.DEFER_BLOCKING 0x0 ;  /* 0x0000000000007b1d */ /* 0x000fec0000010000 */
[----:B------:R-:W-:Y:S05]  /*0be0*/  EXIT ;  /* 0x000000000000794d */ /* 0x000fea0003800000 */
.L_x_10:
[----:B------:R-:W-:-:S00]  /*0bf0*/  BRA `(.L_x_10) ;  /* 0xfffffffc00fc7947 */ /* 0x000fc0000383ffff */
[----:B------:R-:W-:-:S00]  /*0c00*/  NOP ;  /* 0x0000000000007918 */ /* 0x000fc00000000000 */
[----:B------:R-:W-:-:S00]  /*0c10*/  NOP ;  /* 0x0000000000007918 */ /* 0x000fc00000000000 */
[----:B------:R-:W-:-:S00]  /*0c20*/  NOP ;  /* 0x0000000000007918 */ /* 0x000fc00000000000 */
[----:B------:R-:W-:-:S00]  /*0c30*/  NOP ;  /* 0x0000000000007918 */ /* 0x000fc00000000000 */
[----:B------:R-:W-:-:S00]  /*0c40*/  NOP ;  /* 0x0000000000007918 */ /* 0x000fc00000000000 */
[----:B------:R-:W-:-:S00]  /*0c50*/  NOP ;  /* 0x0000000000007918 */ /* 0x000fc00000000000 */
[----:B------:R-:W-:-:S00]  /*0c60*/  NOP ;  /* 0x0000000000007918 */ /* 0x000fc00000000000 */
[----:B------:R-:W-:-:S00]  /*0c70*/  NOP ;  /* 0x0000000000007918 */ /* 0x000fc00000000000 */
.L_x_11:


//--------------------- .nv.shared._Z10convolucaoPiS_ii --------------------------
	.section	.nv.shared._Z10convolucaoPiS_ii,"aw",@nobits
	.sectionflags	@""
	.align	4
.nv.shared._Z10convolucaoPiS_ii:
	.zero		5120


//--------------------- .nv.shared.reserved.0     --------------------------
	.section	.nv.shared.reserved.0,"aw",@nobits
	.weak		__nv_reservedSMEM_offset_0_alias
	.size		__nv_reservedSMEM_offset_0_alias, 0, 64
	.other		__nv_reservedSMEM_offset_0_alias,@"STO_CUDA_RESERVED_SHARED STV_DEFAULT"
__nv_reservedSMEM_offset_0_alias:
	.zero		0
	.zero		64


//--------------------- .nv.constant0._Z10convolucaoPiS_ii --------------------------
	.section	.nv.constant0._Z10convolucaoPiS_ii,"a",@progbits
	.sectionflags	@""
	.align	4
.nv.constant0._Z10convolucaoPiS_ii:
	.zero		920


//--------------------- SYMBOLS --------------------------

	.type		.nv.reservedSmem.offset0,@object
	.size		.nv.reservedSmem.offset0,0x4
	.type		.nv.reservedSmem.cap,@object
	.size		.nv.reservedSmem.cap,0x4
